	.headerflags	@"EF_CUDA_TEXMODE_UNIFIED EF_CUDA_64BIT_ADDRESS EF_CUDA_ACCELERATORS EF_CUDA_SM90 EF_CUDA_VIRTUAL_SM(EF_CUDA_SM90)"
	.elftype	@"ET_EXEC"


//--------------------- .nv.info                  --------------------------
	.section	.nv.info,"",@"SHT_CUDA_INFO"
	.align	4


	//----- nvinfo : EIATTR_REGCOUNT
	.align		4
        /*0000*/ 	.byte	0x04, 0x2f
        /*0002*/ 	.short	(.L_1 - .L_0)
	.align		4
.L_0:
        /*0004*/ 	.word	index@(triton_poi_fused__prelu_kernel__unsafe_index_add_mul_sub_48)
        /*0008*/ 	.word	0x00000038


	//----- nvinfo : EIATTR_MIN_STACK_SIZE
	.align		4
.L_1:
        /*000c*/ 	.byte	0x04, 0x12
        /*000e*/ 	.short	(.L_3 - .L_2)
	.align		4
.L_2:
        /*0010*/ 	.word	index@(triton_poi_fused__prelu_kernel__unsafe_index_add_mul_sub_48)
        /*0014*/ 	.word	0x00000000


	//----- nvinfo : EIATTR_FRAME_SIZE
	.align		4
.L_3:
        /*0018*/ 	.byte	0x04, 0x11
        /*001a*/ 	.short	(.L_5 - .L_4)
	.align		4
.L_4:
        /*001c*/ 	.word	index@(triton_poi_fused__prelu_kernel__unsafe_index_add_mul_sub_48)
        /*0020*/ 	.word	0x00000000


	//----- nvinfo : EIATTR_MIN_STACK_SIZE
	.align		4
.L_5:
        /*0024*/ 	.byte	0x04, 0x12
        /*0026*/ 	.short	(.L_7 - .L_6)
	.align		4
.L_6:
        /*0028*/ 	.word	index@(triton_poi_fused__prelu_kernel__unsafe_index_add_mul_sub_48)
        /*002c*/ 	.word	0x00000000
.L_7:


//--------------------- .nv.info.triton_poi_fused__prelu_kernel__unsafe_index_add_mul_sub_48 --------------------------
	.section	.nv.info.triton_poi_fused__prelu_kernel__unsafe_index_add_mul_sub_48,"",@"SHT_CUDA_INFO"
	.sectionflags	@""
	.align	4


	//----- nvinfo : EIATTR_CUDA_API_VERSION
	.align		4
        /*0000*/ 	.byte	0x04, 0x37
        /*0002*/ 	.short	(.L_9 - .L_8)
.L_8:
        /*0004*/ 	.word	0x0000007c


	//----- nvinfo : EIATTR_KPARAM_INFO
	.align		4
.L_9:
        /*0008*/ 	.byte	0x04, 0x17
        /*000a*/ 	.short	(.L_11 - .L_10)
.L_10:
        /*000c*/ 	.word	0x00000000
        /*0010*/ 	.short	0x0009
        /*0012*/ 	.short	0x0048
        /*0014*/ 	.byte	0x00, 0xf0, 0x11, 0x00


	//----- nvinfo : EIATTR_KPARAM_INFO
	.align		4
.L_11:
        /*0018*/ 	.byte	0x04, 0x17
        /*001a*/ 	.short	(.L_13 - .L_12)
.L_12:
        /*001c*/ 	.word	0x00000000
        /*0020*/ 	.short	0x0008
        /*0022*/ 	.short	0x0040
        /*0024*/ 	.byte	0x00, 0xf4, 0x21, 0x00


	//----- nvinfo : EIATTR_KPARAM_INFO
	.align		4
.L_13:
        /*0028*/ 	.byte	0x04, 0x17
        /*002a*/ 	.short	(.L_15 - .L_14)
.L_14:
        /*002c*/ 	.word	0x00000000
        /*0030*/ 	.short	0x0007
        /*0032*/ 	.short	0x0038
        /*0034*/ 	.byte	0x00, 0xf4, 0x21, 0x00


	//----- nvinfo : EIATTR_KPARAM_INFO
	.align		4
.L_15:
        /*0038*/ 	.byte	0x04, 0x17
        /*003a*/ 	.short	(.L_17 - .L_16)
.L_16:
        /*003c*/ 	.word	0x00000000
        /*0040*/ 	.short	0x0006
        /*0042*/ 	.short	0x0030
        /*0044*/ 	.byte	0x00, 0xf4, 0x21, 0x00


	//----- nvinfo : EIATTR_KPARAM_INFO
	.align		4
.L_17:
        /*0048*/ 	.byte	0x04, 0x17
        /*004a*/ 	.short	(.L_19 - .L_18)
.L_18:
        /*004c*/ 	.word	0x00000000
        /*0050*/ 	.short	0x0005
        /*0052*/ 	.short	0x0028
        /*0054*/ 	.byte	0x00, 0xf4, 0x21, 0x00


	//----- nvinfo : EIATTR_KPARAM_INFO
	.align		4
.L_19:
        /*0058*/ 	.byte	0x04, 0x17
        /*005a*/ 	.short	(.L_21 - .L_20)
.L_20:
        /*005c*/ 	.word	0x00000000
        /*0060*/ 	.short	0x0004
        /*0062*/ 	.short	0x0020
        /*0064*/ 	.byte	0x00, 0xf4, 0x21, 0x00


	//----- nvinfo : EIATTR_KPARAM_INFO
	.align		4
.L_21:
        /*0068*/ 	.byte	0x04, 0x17
        /*006a*/ 	.short	(.L_23 - .L_22)
.L_22:
        /*006c*/ 	.word	0x00000000
        /*0070*/ 	.short	0x0003
        /*0072*/ 	.short	0x0018
        /*0074*/ 	.byte	0x00, 0xf4, 0x21, 0x00


	//----- nvinfo : EIATTR_KPARAM_INFO
	.align		4
.L_23:
        /*0078*/ 	.byte	0x04, 0x17
        /*007a*/ 	.short	(.L_25 - .L_24)
.L_24:
        /*007c*/ 	.word	0x00000000
        /*0080*/ 	.short	0x0002
        /*0082*/ 	.short	0x0010
        /*0084*/ 	.byte	0x00, 0xf4, 0x21, 0x00


	//----- nvinfo : EIATTR_KPARAM_INFO
	.align		4
.L_25:
        /*0088*/ 	.byte	0x04, 0x17
        /*008a*/ 	.short	(.L_27 - .L_26)
.L_26:
        /*008c*/ 	.word	0x00000000
        /*0090*/ 	.short	0x0001
        /*0092*/ 	.short	0x0008
        /*0094*/ 	.byte	0x00, 0xf4, 0x21, 0x00


	//----- nvinfo : EIATTR_KPARAM_INFO
	.align		4
.L_27:
        /*0098*/ 	.byte	0x04, 0x17
        /*009a*/ 	.short	(.L_29 - .L_28)
.L_28:
        /*009c*/ 	.word	0x00000000
        /*00a0*/ 	.short	0x0000
        /*00a2*/ 	.short	0x0000
        /*00a4*/ 	.byte	0x00, 0xf4, 0x21, 0x00


	//----- nvinfo : EIATTR_SPARSE_MMA_MASK
	.align		4
.L_29:
        /*00a8*/ 	.byte	0x03, 0x50
        /*00aa*/ 	.short	0x0000


	//----- nvinfo : EIATTR_MAXREG_COUNT
	.align		4
        /*00ac*/ 	.byte	0x03, 0x1b
        /*00ae*/ 	.short	0x00ff


	//----- nvinfo : EIATTR_EXIT_INSTR_OFFSETS
	.align		4
        /*00b0*/ 	.byte	0x04, 0x1c
        /*00b2*/ 	.short	(.L_31 - .L_30)


	//   ....[0]....
.L_30:
        /*00b4*/ 	.word	0x000017c0


	//----- nvinfo : EIATTR_REQNTID
	.align		4
.L_31:
        /*00b8*/ 	.byte	0x04, 0x10
        /*00ba*/ 	.short	(.L_33 - .L_32)
.L_32:
        /*00bc*/ 	.word	0x00000080
        /*00c0*/ 	.word	0x00000001
        /*00c4*/ 	.word	0x00000001


	//----- nvinfo : EIATTR_CBANK_PARAM_SIZE
	.align		4
.L_33:
        /*00c8*/ 	.byte	0x03, 0x19
        /*00ca*/ 	.short	0x004c


	//----- nvinfo : EIATTR_PARAM_CBANK
	.align		4
        /*00cc*/ 	.byte	0x04, 0x0a
        /*00ce*/ 	.short	(.L_35 - .L_34)
	.align		4
.L_34:
        /*00d0*/ 	.word	index@(.nv.constant0.triton_poi_fused__prelu_kernel__unsafe_index_add_mul_sub_48)
        /*00d4*/ 	.short	0x0210
        /*00d6*/ 	.short	0x004c


	//----- nvinfo : EIATTR_SW_WAR
	.align		4
.L_35:
        /*00d8*/ 	.byte	0x04, 0x36
        /*00da*/ 	.short	(.L_37 - .L_36)
.L_36:
        /*00dc*/ 	.word	0x00000008
.L_37:


//--------------------- .nv.callgraph             --------------------------
	.section	.nv.callgraph,"",@"SHT_CUDA_CALLGRAPH"
	.align	4
	.sectionentsize	8
	.align		4
        /*0000*/ 	.word	0x00000000
	.align		4
        /*0004*/ 	.word	0xffffffff
	.align		4
        /*0008*/ 	.word	0x00000000
	.align		4
        /*000c*/ 	.word	0xfffffffe
	.align		4
        /*0010*/ 	.word	0x00000000
	.align		4
        /*0014*/ 	.word	0xfffffffd
	.align		4
        /*0018*/ 	.word	0x00000000
	.align		4
        /*001c*/ 	.word	0xfffffffc


//--------------------- .text.triton_poi_fused__prelu_kernel__unsafe_index_add_mul_sub_48 --------------------------
	.section	.text.triton_poi_fused__prelu_kernel__unsafe_index_add_mul_sub_48,"ax",@progbits
	.align	128
        .global         triton_poi_fused__prelu_kernel__unsafe_index_add_mul_sub_48
        .type           triton_poi_fused__prelu_kernel__unsafe_index_add_mul_sub_48,@function
        .size           triton_poi_fused__prelu_kernel__unsafe_index_add_mul_sub_48,(.L_x_1 - triton_poi_fused__prelu_kernel__unsafe_index_add_mul_sub_48)
        .other          triton_poi_fused__prelu_kernel__unsafe_index_add_mul_sub_48,@"STO_CUDA_ENTRY STV_DEFAULT"
triton_poi_fused__prelu_kernel__unsafe_index_add_mul_sub_48:
.text.triton_poi_fused__prelu_kernel__unsafe_index_add_mul_sub_48:
[----:B------:R-:W-:Y:S01]  /*0000*/  LDC R1, c[0x0][0x28] ;  /* 0x00000a00ff017b82 */ /* 0x000fe20000000800 */
[----:B------:R-:W1:Y:S07]  /*0010*/  S2R R0, SR_TID.X ;  /* 0x0000000000007919 */ /* 0x000e6e0000002100 */
[----:B------:R-:W2:Y:S01]  /*0020*/  LDC.64 R24, c[0x0][0x218] ;  /* 0x00008600ff187b82 */ /* 0x000ea20000000a00 */
[----:B------:R-:W-:Y:S01]  /*0030*/  ULDC.64 UR4, c[0x0][0x208] ;  /* 0x0000820000047ab9 */ /* 0x000fe20000000a00 */
[----:B------:R-:W-:Y:S01]  /*0040*/  ULDC.64 UR6, c[0x0][0x228] ;  /* 0x00008a0000067ab9 */ /* 0x000fe20000000a00 */
[----:B------:R-:W3:Y:S05]  /*0050*/  S2R R15, SR_CTAID.X ;  /* 0x00000000000f7919 */ /* 0x000eea0000002500 */
[----:B------:R-:W4:Y:S08]  /*0060*/  LDC.64 R12, c[0x0][0x220] ;  /* 0x00008800ff0c7b82 */ /* 0x000f300000000a00 */
[----:B------:R-:W5:Y:S08]  /*0070*/  LDC.64 R20, c[0x0][0x238] ;  /* 0x00008e00ff147b82 */ /* 0x000f700000000a00 */
[----:B------:R-:W5:Y:S01]  /*0080*/  LDC.64 R26, c[0x0][0x248] ;  /* 0x00009200ff1a7b82 */ /* 0x000f620000000a00 */
[----:B-1----:R-:W-:-:S05]  /*0090*/  IMAD.SHL.U32 R0, R0, 0x4, RZ ;  /* 0x0000000400007824 */ /* 0x002fca00078e00ff */
[----:B------:R-:W-:-:S05]  /*00a0*/  LOP3.LUT R0, R0, 0x1fc, RZ, 0xc0, !PT ;  /* 0x000001fc00007812 */ /* 0x000fca00078ec0ff */
[----:B---3--:R-:W-:-:S05]  /*00b0*/  IMAD R0, R15, 0x400, R0 ;  /* 0x000004000f007824 */ /* 0x008fca00078e0200 */
[----:B------:R-:W-:-:S04]  /*00c0*/  SHF.R.S32.HI R3, RZ, 0x1f, R0 ;  /* 0x0000001fff037819 */ /* 0x000fc80000011400 */
[----:B------:R-:W-:-:S04]  /*00d0*/  LEA.HI R3, R3, R0, RZ, 0x6 ;  /* 0x0000000003037211 */ /* 0x000fc800078f30ff */
[----:B------:R-:W-:Y:S02]  /*00e0*/  SHF.R.S32.HI R2, RZ, 0x6, R3 ;  /* 0x00000006ff027819 */ /* 0x000fe40000011403 */
[----:B------:R-:W-:Y:S02]  /*00f0*/  LOP3.LUT R3, R3, 0xffffffc0, RZ, 0xc0, !PT ;  /* 0xffffffc003037812 */ /* 0x000fe400078ec0ff */
[----:B------:R-:W-:-:S03]  /*0100*/  LEA.HI R4, R2, R2, RZ, 0x6 ;  /* 0x0000000202047211 */ /* 0x000fc600078f30ff */
[----:B------:R-:W-:Y:S01]  /*0110*/  IMAD.IADD R3, R0, 0x1, -R3 ;  /* 0x0000000100037824 */ /* 0x000fe200078e0a03 */
[----:B------:R-:W-:-:S04]  /*0120*/  LOP3.LUT R5, R4, 0xffffffc0, RZ, 0xc0, !PT ;  /* 0xffffffc004057812 */ /* 0x000fc800078ec0ff */
[----:B------:R-:W-:-:S05]  /*0130*/  IADD3 R2, R2, -R5, RZ ;  /* 0x8000000502027210 */ /* 0x000fca0007ffe0ff */
[----:B--2---:R-:W-:Y:S01]  /*0140*/  IMAD.WIDE R6, R2, 0x8, R24 ;  /* 0x0000000802067825 */ /* 0x004fe200078e0218 */
[----:B------:R-:W-:-:S03]  /*0150*/  SHF.R.S32.HI R5, RZ, 0x15, R15 ;  /* 0x00000015ff057819 */ /* 0x000fc6000001140f */
[----:B----4-:R-:W-:Y:S02]  /*0160*/  IMAD.WIDE R8, R3, 0x8, R12 ;  /* 0x0000000803087825 */ /* 0x010fe400078e020c */
[----:B------:R-:W2:Y:S01]  /*0170*/  LDG.E.EL.64 R6, desc[UR4][R6.64] ;  /* 0x0000000406067981 */ /* 0x000ea2000c2e1b00 */
[----:B------:R-:W-:Y:S01]  /*0180*/  SGXT R5, R5, 0x1 ;  /* 0x000000010505781a */ /* 0x000fe20000000200 */
[----:B------:R-:W-:Y:S02]  /*0190*/  VIADD R4, R0, 0x2 ;  /* 0x0000000200047836 */ /* 0x000fe40000000000 */
[----:B------:R-:W3:Y:S03]  /*01a0*/  LDG.E.EL.128 R8, desc[UR4][R8.64] ;  /* 0x0000000408087981 */ /* 0x000ee6000c2e1d00 */
[----:B------:R-:W-:-:S04]  /*01b0*/  LEA.HI R14, R5, R4, RZ, 0x6 ;  /* 0x00000004050e7211 */ /* 0x000fc800078f30ff */
[----:B------:R-:W-:-:S04]  /*01c0*/  LOP3.LUT R15, R14, 0xffffffc0, RZ, 0xc0, !PT ;  /* 0xffffffc00e0f7812 */ /* 0x000fc800078ec0ff */
[----:B------:R-:W-:-:S05]  /*01d0*/  IADD3 R23, R4, -R15, RZ ;  /* 0x8000000f04177210 */ /* 0x000fca0007ffe0ff */
[----:B------:R-:W-:-:S06]  /*01e0*/  IMAD.WIDE R12, R23, 0x8, R12 ;  /* 0x00000008170c7825 */ /* 0x000fcc00078e020c */
[----:B------:R-:W4:Y:S01]  /*01f0*/  LDG.E.EL.128 R12, desc[UR4][R12.64] ;  /* 0x000000040c0c7981 */ /* 0x000f22000c2e1d00 */
[----:B-----5:R-:W-:-:S06]  /*0200*/  IMAD.WIDE R16, R3, 0x8, R20 ;  /* 0x0000000803107825 */ /* 0x020fcc00078e0214 */
[----:B------:R-:W5:Y:S01]  /*0210*/  LDG.E.EL.128 R16, desc[UR4][R16.64] ;  /* 0x0000000410107981 */ /* 0x000f62000c2e1d00 */
[----:B------:R-:W-:-:S06]  /*0220*/  IMAD.WIDE R20, R23, 0x8, R20 ;  /* 0x0000000817147825 */ /* 0x000fcc00078e0214 */
[----:B------:R-:W5:Y:S01]  /*0230*/  LDG.E.EL.128 R20, desc[UR4][R20.64] ;  /* 0x0000000414147981 */ /* 0x000f62000c2e1d00 */
[----:B0-----:R-:W-:-:S06]  /*0240*/  IMAD.WIDE R34, R2, 0x8, R26 ;  /* 0x0000000802227825 */ /* 0x001fcc00078e021a */
[----:B------:R-:W5:Y:S01]  /*0250*/  LDG.E.EL.64 R34, desc[UR4][R34.64] ;  /* 0x0000000422227981 */ /* 0x000f62000c2e1b00 */
[----:B--2---:R-:W-:-:S04]  /*0260*/  SHF.R.U32.HI R29, RZ, 0x1a, R7 ;  /* 0x0000001aff1d7819 */ /* 0x004fc80000011607 */
[----:B------:R-:W-:Y:S02]  /*0270*/  LOP3.LUT R29, R29, 0x20, RZ, 0xc0, !PT ;  /* 0x000000201d1d7812 */ /* 0x000fe400078ec0ff */
[----:B---3--:R-:W-:Y:S02]  /*0280*/  SHF.R.U32.HI R4, RZ, 0x18, R9 ;  /* 0x00000018ff047819 */ /* 0x008fe40000011609 */
[----:B------:R-:W-:Y:S02]  /*0290*/  IADD3 R28, P0, R6, R29, RZ ;  /* 0x0000001d061c7210 */ /* 0x000fe40007f1e0ff */
[----:B------:R-:W-:Y:S02]  /*02a0*/  LEA R29, P1, R8, UR6, 0x2 ;  /* 0x00000006081d7c11 */ /* 0x000fe4000f8210ff */
[----:B------:R-:W-:Y:S01]  /*02b0*/  LOP3.LUT R4, R4, 0x80, RZ, 0xc0, !PT ;  /* 0x0000008004047812 */ /* 0x000fe200078ec0ff */
[----:B------:R-:W-:Y:S01]  /*02c0*/  IMAD.X R31, RZ, RZ, R7, P0 ;  /* 0x000000ffff1f7224 */ /* 0x000fe200000e0607 */
[----:B------:R-:W-:Y:S01]  /*02d0*/  LEA.HI.X R7, R8, UR7, R9, 0x2, P1 ;  /* 0x0000000708077c11 */ /* 0x000fe200088f1409 */
[----:B------:R-:W-:Y:S01]  /*02e0*/  IMAD.SHL.U32 R9, R28, 0x80, RZ ;  /* 0x000000801c097824 */ /* 0x000fe200078e00ff */
[----:B------:R-:W-:-:S02]  /*02f0*/  IADD3 R4, P0, R4, R29, RZ ;  /* 0x0000001d04047210 */ /* 0x000fc40007f1e0ff */
[----:B------:R-:W-:Y:S02]  /*0300*/  LEA.HI R6, R5, R0, RZ, 0xc ;  /* 0x0000000005067211 */ /* 0x000fe400078f60ff */
[----:B------:R-:W-:Y:S02]  /*0310*/  SHF.L.U64.HI R8, R28, 0x7, R31 ;  /* 0x000000071c087819 */ /* 0x000fe4000001021f */
[----:B------:R-:W-:Y:S02]  /*0320*/  IADD3.X R7, RZ, R7, RZ, P0, !PT ;  /* 0x00000007ff077210 */ /* 0x000fe400007fe4ff */
[----:B------:R-:W-:Y:S02]  /*0330*/  IADD3 R28, P0, R9, R4, RZ ;  /* 0x00000004091c7210 */ /* 0x000fe40007f1e0ff */
[----:B------:R-:W-:Y:S02]  /*0340*/  SHF.R.S32.HI R6, RZ, 0xc, R6 ;  /* 0x0000000cff067819 */ /* 0x000fe40000011406 */
[----:B------:R-:W-:Y:S01]  /*0350*/  SHF.R.U32.HI R31, RZ, 0x18, R11 ;  /* 0x00000018ff1f7819 */ /* 0x000fe2000001160b */
[----:B------:R-:W-:Y:S01]  /*0360*/  IMAD.X R29, R8, 0x1, R7, P0 ;  /* 0x00000001081d7824 */ /* 0x000fe200000e0607 */
[----:B------:R-:W-:Y:S01]  /*0370*/  LEA R32, P0, R10, UR6, 0x2 ;  /* 0x000000060a207c11 */ /* 0x000fe2000f8010ff */
[----:B------:R-:W-:Y:S01]  /*0380*/  IMAD.SHL.U32 R6, R6, 0x400, RZ ;  /* 0x0000040006067824 */ /* 0x000fe200078e00ff */
[----:B----4-:R-:W-:-:S02]  /*0390*/  SHF.R.U32.HI R33, RZ, 0x18, R13 ;  /* 0x00000018ff217819 */ /* 0x010fc4000001160d */
[----:B------:R-:W-:Y:S01]  /*03a0*/  LOP3.LUT R31, R31, 0x80, RZ, 0xc0, !PT ;  /* 0x000000801f1f7812 */ /* 0x000fe200078ec0ff */
[----:B------:R-:W-:Y:S01]  /*03b0*/  IMAD.WIDE R28, R6, 0x4, R28 ;  /* 0x00000004061c7825 */ /* 0x000fe200078e021c */
[----:B------:R-:W-:Y:S02]  /*03c0*/  LEA R38, P1, R12, UR6, 0x2 ;  /* 0x000000060c267c11 */ /* 0x000fe4000f8210ff */
[----:B------:R-:W-:Y:S02]  /*03d0*/  LEA.HI.X R30, R10, UR7, R11, 0x2, P0 ;  /* 0x000000070a1e7c11 */ /* 0x000fe400080f140b */
[----:B------:R-:W-:Y:S01]  /*03e0*/  LOP3.LUT R33, R33, 0x80, RZ, 0xc0, !PT ;  /* 0x0000008021217812 */ /* 0x000fe200078ec0ff */
[----:B------:R5:W2:Y:S01]  /*03f0*/  LDG.E.EL R11, desc[UR4][R28.64] ;  /* 0x000000041c0b7981 */ /* 0x000aa2000c2e1900 */
[----:B------:R-:W-:Y:S02]  /*0400*/  IADD3 R10, P0, R31, R32, RZ ;  /* 0x000000201f0a7210 */ /* 0x000fe40007f1e0ff */
[----:B------:R-:W-:-:S02]  /*0410*/  SHF.R.U32.HI R31, RZ, 0x18, R15 ;  /* 0x00000018ff1f7819 */ /* 0x000fc4000001160f */
[----:B------:R-:W-:Y:S02]  /*0420*/  LEA.HI.X R13, R12, UR7, R13, 0x2, P1 ;  /* 0x000000070c0d7c11 */ /* 0x000fe400088f140d */
[----:B------:R-:W-:Y:S02]  /*0430*/  IADD3 R12, P1, R33, R38, RZ ;  /* 0x00000026210c7210 */ /* 0x000fe40007f3e0ff */
[C---:B------:R-:W-:Y:S02]  /*0440*/  LEA R32, P2, R14.reuse, UR6, 0x2 ;  /* 0x000000060e207c11 */ /* 0x040fe4000f8410ff */
[----:B------:R-:W-:Y:S02]  /*0450*/  LOP3.LUT R31, R31, 0x80, RZ, 0xc0, !PT ;  /* 0x000000801f1f7812 */ /* 0x000fe400078ec0ff */
[----:B-----5:R-:W-:Y:S01]  /*0460*/  SHF.R.U32.HI R28, RZ, 0x18, R17 ;  /* 0x00000018ff1c7819 */ /* 0x020fe20000011611 */
[----:B------:R-:W-:Y:S01]  /*0470*/  IMAD.X R13, RZ, RZ, R13, P1 ;  /* 0x000000ffff0d7224 */ /* 0x000fe200008e060d */
[----:B------:R-:W-:-:S02]  /*0480*/  LEA.HI.X R36, R14, UR7, R15, 0x2, P2 ;  /* 0x000000070e247c11 */ /* 0x000fc400090f140f */
[----:B------:R-:W-:Y:S02]  /*0490*/  IADD3 R14, P2, R31, R32, RZ ;  /* 0x000000201f0e7210 */ /* 0x000fe40007f5e0ff */
[----:B------:R-:W-:Y:S02]  /*04a0*/  IADD3.X R15, RZ, R30, RZ, P0, !PT ;  /* 0x0000001eff0f7210 */ /* 0x000fe400007fe4ff */
[----:B------:R-:W-:Y:S02]  /*04b0*/  IADD3 R40, P1, R12, R9, RZ ;  /* 0x000000090c287210 */ /* 0x000fe40007f3e0ff */
[----:B------:R-:W-:Y:S02]  /*04c0*/  LEA R29, P3, R16, UR6, 0x2 ;  /* 0x00000006101d7c11 */ /* 0x000fe4000f8610ff */
[----:B------:R-:W-:Y:S02]  /*04d0*/  IADD3 R32, P0, R10, R9, RZ ;  /* 0x000000090a207210 */ /* 0x000fe40007f1e0ff */
[----:B------:R-:W-:-:S02]  /*04e0*/  LOP3.LUT R30, R28, 0x80, RZ, 0xc0, !PT ;  /* 0x000000801c1e7812 */ /* 0x000fc400078ec0ff */
[----:B------:R-:W-:Y:S01]  /*04f0*/  IADD3.X R41, R13, R8, RZ, P1, !PT ;  /* 0x000000080d297210 */ /* 0x000fe20000ffe4ff */
[----:B------:R-:W-:Y:S01]  /*0500*/  IMAD.X R33, R15, 0x1, R8, P0 ;  /* 0x000000010f217824 */ /* 0x000fe200000e0608 */
[----:B------:R-:W-:Y:S01]  /*0510*/  IADD3 R30, P1, R30, R29, RZ ;  /* 0x0000001d1e1e7210 */ /* 0x000fe20007f3e0ff */
[----:B------:R-:W-:Y:S01]  /*0520*/  IMAD.X R29, RZ, RZ, R36, P2 ;  /* 0x000000ffff1d7224 */ /* 0x000fe200010e0624 */
[----:B------:R-:W-:Y:S02]  /*0530*/  IADD3 R36, P0, R14, R9, RZ ;  /* 0x000000090e247210 */ /* 0x000fe40007f1e0ff */
[----:B------:R-:W-:Y:S02]  /*0540*/  LEA.HI.X R31, R16, UR7, R17, 0x2, P3 ;  /* 0x00000007101f7c11 */ /* 0x000fe400098f1411 */
[----:B------:R-:W-:Y:S02]  /*0550*/  IADD3.X R37, R29, R8, RZ, P0, !PT ;  /* 0x000000081d257210 */ /* 0x000fe400007fe4ff */
[----:B------:R-:W-:Y:S01]  /*0560*/  LEA R45, P0, R18, UR6, 0x2 ;  /* 0x00000006122d7c11 */ /* 0x000fe2000f8010ff */
[----:B------:R-:W-:Y:S01]  /*0570*/  IMAD.WIDE R32, R6, 0x4, R32 ;  /* 0x0000000406207825 */ /* 0x000fe200078e0220 */
[----:B------:R-:W-:-:S02]  /*0580*/  SHF.R.U32.HI R42, RZ, 0x18, R19 ;  /* 0x00000018ff2a7819 */ /* 0x000fc40000011613 */
[----:B------:R-:W-:Y:S01]  /*0590*/  LEA.HI.X R43, R18, UR7, R19, 0x2, P0 ;  /* 0x00000007122b7c11 */ /* 0x000fe200080f1413 */
[----:B------:R-:W-:Y:S01]  /*05a0*/  IMAD.X R31, RZ, RZ, R31, P1 ;  /* 0x000000ffff1f7224 */ /* 0x000fe200008e061f */
[----:B------:R-:W-:Y:S01]  /*05b0*/  IADD3 R38, P1, R30, R9, RZ ;  /* 0x000000091e267210 */ /* 0x000fe20007f3e0ff */
[----:B------:R-:W-:Y:S01]  /*05c0*/  IMAD.WIDE R40, R6, 0x4, R40 ;  /* 0x0000000406287825 */ /* 0x000fe200078e0228 */
[----:B------:R-:W-:Y:S01]  /*05d0*/  SHF.R.U32.HI R19, RZ, 0x18, R21 ;  /* 0x00000018ff137819 */ /* 0x000fe20000011615 */
[----:B------:R0:W3:Y:S01]  /*05e0*/  LDG.E.EL R28, desc[UR4][R32.64] ;  /* 0x00000004201c7981 */ /* 0x0000e2000c2e1900 */
[----:B------:R-:W-:Y:S01]  /*05f0*/  LOP3.LUT R42, R42, 0x80, RZ, 0xc0, !PT ;  /* 0x000000802a2a7812 */ /* 0x000fe200078ec0ff */
[----:B------:R-:W-:Y:S02]  /*0600*/  IMAD.X R39, R31, 0x1, R8, P1 ;  /* 0x000000011f277824 */ /* 0x000fe400008e0608 */
[----:B------:R1:W4:Y:S01]  /*0610*/  LDG.E.EL R17, desc[UR4][R40.64] ;  /* 0x0000000428117981 */ /* 0x000322000c2e1900 */
[----:B------:R-:W-:Y:S01]  /*0620*/  IMAD.WIDE R36, R6, 0x4, R36 ;  /* 0x0000000406247825 */ /* 0x000fe200078e0224 */
[----:B0-----:R-:W-:-:S02]  /*0630*/  LOP3.LUT R33, R19, 0x80, RZ, 0xc0, !PT ;  /* 0x0000008013217812 */ /* 0x001fc400078ec0ff */
[----:B------:R-:W-:Y:S01]  /*0640*/  IADD3 R32, P0, R42, R45, RZ ;  /* 0x0000002d2a207210 */ /* 0x000fe20007f1e0ff */
[----:B------:R-:W-:Y:S01]  /*0650*/  IMAD.WIDE R38, R6, 0x4, R38 ;  /* 0x0000000406267825 */ /* 0x000fe200078e0226 */
[----:B------:R-:W-:Y:S01]  /*0660*/  SHF.R.U32.HI R19, RZ, 0x18, R23 ;  /* 0x00000018ff137819 */ /* 0x000fe20000011617 */
[----:B------:R0:W5:Y:S01]  /*0670*/  LDG.E.EL R16, desc[UR4][R36.64] ;  /* 0x0000000424107981 */ /* 0x000162000c2e1900 */
[----:B------:R-:W-:Y:S02]  /*0680*/  LEA R42, P1, R20, UR6, 0x2 ;  /* 0x00000006142a7c11 */ /* 0x000fe4000f8210ff */
[----:B-1----:R-:W-:Y:S01]  /*0690*/  LEA R40, P2, R22, UR6, 0x2 ;  /* 0x0000000616287c11 */ /* 0x002fe2000f8410ff */
[----:B------:R1:W2:Y:S01]  /*06a0*/  LDG.E.EL R18, desc[UR4][R38.64] ;  /* 0x0000000426127981 */ /* 0x0002a2000c2e1900 */
[----:B------:R-:W-:Y:S02]  /*06b0*/  LOP3.LUT R19, R19, 0x80, RZ, 0xc0, !PT ;  /* 0x0000008013137812 */ /* 0x000fe400078ec0ff */
[----:B------:R-:W-:-:S02]  /*06c0*/  LEA.HI.X R21, R20, UR7, R21, 0x2, P1 ;  /* 0x0000000714157c11 */ /* 0x000fc400088f1415 */
[----:B------:R-:W-:Y:S02]  /*06d0*/  IADD3 R20, P1, R33, R42, RZ ;  /* 0x0000002a21147210 */ /* 0x000fe40007f3e0ff */
[----:B------:R-:W-:Y:S02]  /*06e0*/  LEA.HI.X R41, R22, UR7, R23, 0x2, P2 ;  /* 0x0000000716297c11 */ /* 0x000fe400090f1417 */
[----:B------:R-:W-:Y:S02]  /*06f0*/  IADD3 R40, P2, R19, R40, RZ ;  /* 0x0000002813287210 */ /* 0x000fe40007f5e0ff */
[----:B------:R-:W-:Y:S02]  /*0700*/  SHF.R.U32.HI R19, RZ, 0x1a, R35 ;  /* 0x0000001aff137819 */ /* 0x000fe40000011623 */
[----:B0-----:R-:W-:Y:S02]  /*0710*/  IADD3.X R37, RZ, R21, RZ, P1, !PT ;  /* 0x00000015ff257210 */ /* 0x001fe40000ffe4ff */
[----:B------:R-:W-:Y:S01]  /*0720*/  IADD3 R22, P1, R20, R9, RZ ;  /* 0x0000000914167210 */ /* 0x000fe20007f3e0ff */
[----:B------:R-:W-:Y:S01]  /*0730*/  IMAD.X R43, RZ, RZ, R43, P0 ;  /* 0x000000ffff2b7224 */ /* 0x000fe200000e062b */
[----:B------:R-:W-:-:S02]  /*0740*/  LOP3.LUT R19, R19, 0x20, RZ, 0xc0, !PT ;  /* 0x0000002013137812 */ /* 0x000fc400078ec0ff */
[----:B-1----:R-:W-:Y:S01]  /*0750*/  IADD3 R38, P0, R32, R9, RZ ;  /* 0x0000000920267210 */ /* 0x002fe20007f1e0ff */
[--C-:B------:R-:W-:Y:S01]  /*0760*/  IMAD.X R23, R37, 0x1, R8.reuse, P1 ;  /* 0x0000000125177824 */ /* 0x100fe200008e0608 */
[----:B------:R-:W-:Y:S02]  /*0770*/  IADD3 R42, P1, R34, R19, RZ ;  /* 0x00000013222a7210 */ /* 0x000fe40007f3e0ff */
[----:B------:R-:W-:Y:S01]  /*0780*/  IADD3.X R41, RZ, R41, RZ, P2, !PT ;  /* 0x00000029ff297210 */ /* 0x000fe200017fe4ff */
[----:B------:R-:W-:Y:S01]  /*0790*/  IMAD.X R39, R43, 0x1, R8, P0 ;  /* 0x000000012b277824 */ /* 0x000fe200000e0608 */
[----:B------:R-:W-:Y:S01]  /*07a0*/  IADD3 R48, P0, R40, R9, RZ ;  /* 0x0000000928307210 */ /* 0x000fe20007f1e0ff */
[----:B------:R-:W-:Y:S01]  /*07b0*/  IMAD.X R35, RZ, RZ, R35, P1 ;  /* 0x000000ffff237224 */ /* 0x000fe200008e0623 */
[----:B------:R-:W-:Y:S01]  /*07c0*/  SHF.L.U32 R45, R42, 0x7, RZ ;  /* 0x000000072a2d7819 */ /* 0x000fe200000006ff */
[----:B------:R-:W-:-:S03]  /*07d0*/  IMAD.WIDE R52, R6, 0x4, R38 ;  /* 0x0000000406347825 */ /* 0x000fc600078e0226 */
[----:B------:R-:W-:Y:S01]  /*07e0*/  SHF.L.U64.HI R42, R42, 0x7, R35 ;  /* 0x000000072a2a7819 */ /* 0x000fe20000010223 */
[----:B------:R-:W-:Y:S01]  /*07f0*/  IMAD.X R49, R41, 0x1, R8, P0 ;  /* 0x0000000129317824 */ /* 0x000fe200000e0608 */
[----:B------:R-:W-:Y:S01]  /*0800*/  IADD3 R38, P0, R45, R4, RZ ;  /* 0x000000042d267210 */ /* 0x000fe20007f1e0ff */
[----:B------:R-:W-:Y:S01]  /*0810*/  IMAD.WIDE R22, R6, 0x4, R22 ;  /* 0x0000000406167825 */ /* 0x000fe200078e0216 */
[----:B------:R-:W-:Y:S01]  /*0820*/  IADD3 R46, P2, R45, R12, RZ ;  /* 0x0000000c2d2e7210 */ /* 0x000fe20007f5e0ff */
[----:B------:R-:W2:Y:S02]  /*0830*/  LDG.E.EL R9, desc[UR4][R52.64] ;  /* 0x0000000434097981 */ /* 0x000ea4000c2e1900 */
[----:B------:R-:W-:Y:S01]  /*0840*/  IMAD.X R39, R42, 0x1, R7, P0 ;  /* 0x000000012a277824 */ /* 0x000fe200000e0607 */
[----:B------:R-:W-:Y:S01]  /*0850*/  IADD3 R34, P0, R45, R14, RZ ;  /* 0x0000000e2d227210 */ /* 0x000fe20007f1e0ff */
[----:B------:R-:W2:Y:S01]  /*0860*/  LDG.E.EL R8, desc[UR4][R22.64] ;  /* 0x0000000416087981 */ /* 0x000ea2000c2e1900 */
[----:B------:R-:W-:Y:S01]  /*0870*/  IMAD.WIDE R38, R6, 0x4, R38 ;  /* 0x0000000406267825 */ /* 0x000fe200078e0226 */
[----:B------:R-:W-:-:S03]  /*0880*/  IADD3.X R47, R42, R13, RZ, P2, !PT ;  /* 0x0000000d2a2f7210 */ /* 0x000fc600017fe4ff */
[----:B------:R-:W-:Y:S01]  /*0890*/  IMAD.X R35, R42, 0x1, R29, P0 ;  /* 0x000000012a237824 */ /* 0x000fe200000e061d */
[----:B------:R0:W2:Y:S01]  /*08a0*/  LDG.E.EL R21, desc[UR4][R38.64] ;  /* 0x0000000426157981 */ /* 0x0000a2000c2e1900 */
[----:B------:R-:W-:Y:S01]  /*08b0*/  IMAD.WIDE R46, R6, 0x4, R46 ;  /* 0x00000004062e7825 */ /* 0x000fe200078e022e */
[----:B------:R-:W-:-:S04]  /*08c0*/  IADD3 R50, P1, R45, R10, RZ ;  /* 0x0000000a2d327210 */ /* 0x000fc80007f3e0ff */
[----:B------:R1:W2:Y:S01]  /*08d0*/  LDG.E.EL R23, desc[UR4][R46.64] ;  /* 0x000000042e177981 */ /* 0x0002a2000c2e1900 */
[----:B0-----:R-:W-:-:S04]  /*08e0*/  IADD3 R38, P0, R45, R32, RZ ;  /* 0x000000202d267210 */ /* 0x001fc80007f1e0ff */
[----:B------:R-:W-:Y:S01]  /*08f0*/  IADD3.X R39, R42, R43, RZ, P0, !PT ;  /* 0x0000002b2a277210 */ /* 0x000fe200007fe4ff */
[----:B------:R-:W-:-:S04]  /*0900*/  IMAD.WIDE R48, R6, 0x4, R48 ;  /* 0x0000000406307825 */ /* 0x000fc800078e0230 */
[----:B-1----:R-:W-:Y:S01]  /*0910*/  IMAD.WIDE R46, R6, 0x4, R38 ;  /* 0x00000004062e7825 */ /* 0x002fe200078e0226 */
[----:B------:R-:W-:Y:S01]  /*0920*/  IADD3 R38, P0, R45, R20, RZ ;  /* 0x000000142d267210 */ /* 0x000fe20007f1e0ff */
[----:B------:R0:W2:Y:S02]  /*0930*/  LDG.E.EL R19, desc[UR4][R48.64] ;  /* 0x0000000430137981 */ /* 0x0000a4000c2e1900 */
[C---:B------:R-:W-:Y:S02]  /*0940*/  IMAD.X R51, R42.reuse, 0x1, R15, P1 ;  /* 0x000000012a337824 */ /* 0x040fe400008e060f */
[----:B------:R-:W-:Y:S01]  /*0950*/  IMAD.X R39, R42, 0x1, R37, P0 ;  /* 0x000000012a277824 */ /* 0x000fe200000e0625 */
[----:B------:R-:W-:Y:S01]  /*0960*/  IADD3 R44, P0, R45, R40, RZ ;  /* 0x000000282d2c7210 */ /* 0x000fe20007f1e0ff */
[----:B------:R-:W-:Y:S01]  /*0970*/  IMAD.WIDE R34, R6, 0x4, R34 ;  /* 0x0000000406227825 */ /* 0x000fe200078e0222 */
[----:B------:R-:W2:Y:S01]  /*0980*/  LDG.E.EL R33, desc[UR4][R46.64] ;  /* 0x000000042e217981 */ /* 0x000ea2000c2e1900 */
[----:B0-----:R-:W-:-:S02]  /*0990*/  IADD3 R48, P1, R45, R30, RZ ;  /* 0x0000001e2d307210 */ /* 0x001fc40007f3e0ff */
[C---:B------:R-:W-:Y:S02]  /*09a0*/  IMAD.X R45, R42.reuse, 0x1, R41, P0 ;  /* 0x000000012a2d7824 */ /* 0x040fe400000e0629 */
[----:B------:R-:W2:Y:S01]  /*09b0*/  LDG.E.EL R34, desc[UR4][R34.64] ;  /* 0x0000000422227981 */ /* 0x000ea2000c2e1900 */
[----:B------:R-:W-:Y:S01]  /*09c0*/  IMAD.X R49, R42, 0x1, R31, P1 ;  /* 0x000000012a317824 */ /* 0x000fe200008e061f */
[----:B------:R-:W-:Y:S01]  /*09d0*/  IADD3 R42, R0, 0x200, RZ ;  /* 0x00000200002a7810 */ /* 0x000fe20007ffe0ff */
[----:B------:R-:W-:-:S04]  /*09e0*/  IMAD.WIDE R50, R6, 0x4, R50 ;  /* 0x0000000406327825 */ /* 0x000fc800078e0232 */
[C---:B------:R-:W-:Y:S01]  /*09f0*/  IMAD.WIDE R48, R6.reuse, 0x4, R48 ;  /* 0x0000000406307825 */ /* 0x040fe200078e0230 */
[----:B------:R-:W2:Y:S03]  /*0a00*/  LDG.E.EL R22, desc[UR4][R50.64] ;  /* 0x0000000432167981 */ /* 0x000ea6000c2e1900 */
[C---:B------:R-:W-:Y:S01]  /*0a10*/  IMAD.WIDE R38, R6.reuse, 0x4, R38 ;  /* 0x0000000406267825 */ /* 0x040fe200078e0226 */
[----:B------:R-:W2:Y:S03]  /*0a20*/  LDG.E.EL R36, desc[UR4][R48.64] ;  /* 0x0000000430247981 */ /* 0x000ea6000c2e1900 */
[----:B------:R-:W-:Y:S01]  /*0a30*/  IMAD.WIDE R44, R6, 0x4, R44 ;  /* 0x00000004062c7825 */ /* 0x000fe200078e022c */
[CC--:B------:R-:W-:Y:S01]  /*0a40*/  LEA.HI R6, R5.reuse, R42.reuse, RZ, 0x6 ;  /* 0x0000002a05067211 */ /* 0x0c0fe200078f30ff */
[----:B------:R0:W2:Y:S03]  /*0a50*/  LDG.E.EL R38, desc[UR4][R38.64] ;  /* 0x0000000426267981 */ /* 0x0000a6000c2e1900 */
[----:B------:R-:W-:Y:S01]  /*0a60*/  SHF.R.S32.HI R6, RZ, 0x6, R6 ;  /* 0x00000006ff067819 */ /* 0x000fe20000011406 */
[----:B------:R1:W2:Y:S01]  /*0a70*/  LDG.E.EL R35, desc[UR4][R44.64] ;  /* 0x000000042c237981 */ /* 0x0002a2000c2e1900 */
[----:B------:R-:W-:-:S02]  /*0a80*/  LEA.HI R42, R5, R42, RZ, 0xc ;  /* 0x0000002a052a7211 */ /* 0x000fc400078f60ff */
[----:B------:R-:W-:-:S04]  /*0a90*/  LEA.HI R5, R6, R6, RZ, 0x6 ;  /* 0x0000000606057211 */ /* 0x000fc800078f30ff */
[----:B------:R-:W-:-:S05]  /*0aa0*/  LOP3.LUT R5, R5, 0xffffffc0, RZ, 0xc0, !PT ;  /* 0xffffffc005057812 */ /* 0x000fca00078ec0ff */
[----:B0-----:R-:W-:-:S04]  /*0ab0*/  IMAD.IADD R39, R6, 0x1, -R5 ;  /* 0x0000000106277824 */ /* 0x001fc800078e0a05 */
[----:B------:R-:W-:-:S04]  /*0ac0*/  IMAD.WIDE R24, R39, 0x8, R24 ;  /* 0x0000000827187825 */ /* 0x000fc800078e0218 */
[----:B------:R-:W-:Y:S02]  /*0ad0*/  IMAD.WIDE R46, R39, 0x8, R26 ;  /* 0x00000008272e7825 */ /* 0x000fe400078e021a */
[----:B------:R-:W2:Y:S04]  /*0ae0*/  LDG.E.EL.64 R24, desc[UR4][R24.64] ;  /* 0x0000000418187981 */ /* 0x000ea8000c2e1b00 */
[----:B------:R-:W1:Y:S01]  /*0af0*/  LDG.E.EL.64 R26, desc[UR4][R46.64] ;  /* 0x000000042e1a7981 */ /* 0x000e62000c2e1b00 */
[----:B------:R-:W-:-:S05]  /*0b00*/  SHF.R.S32.HI R42, RZ, 0xc, R42 ;  /* 0x0000000cff2a7819 */ /* 0x000fca000001142a */
[----:B------:R-:W-:Y:S01]  /*0b10*/  IMAD.SHL.U32 R42, R42, 0x400, RZ ;  /* 0x000004002a2a7824 */ /* 0x000fe200078e00ff */
[----:B--2---:R-:W-:-:S04]  /*0b20*/  SHF.R.U32.HI R5, RZ, 0x1a, R25 ;  /* 0x0000001aff057819 */ /* 0x004fc80000011619 */
[----:B------:R-:W-:Y:S02]  /*0b30*/  LOP3.LUT R5, R5, 0x20, RZ, 0xc0, !PT ;  /* 0x0000002005057812 */ /* 0x000fe400078ec0ff */
[----:B-1----:R-:W-:Y:S02]  /*0b40*/  SHF.R.U32.HI R45, RZ, 0x1a, R27 ;  /* 0x0000001aff2d7819 */ /* 0x002fe4000001161b */
[----:B------:R-:W-:Y:S02]  /*0b50*/  IADD3 R5, P0, R24, R5, RZ ;  /* 0x0000000518057210 */ /* 0x000fe40007f1e0ff */
[----:B------:R-:W-:Y:S02]  /*0b60*/  LOP3.LUT R45, R45, 0x20, RZ, 0xc0, !PT ;  /* 0x000000202d2d7812 */ /* 0x000fe400078ec0ff */
[----:B------:R-:W-:Y:S02]  /*0b70*/  IADD3.X R6, RZ, R25, RZ, P0, !PT ;  /* 0x00000019ff067210 */ /* 0x000fe400007fe4ff */
[----:B------:R-:W-:-:S02]  /*0b80*/  IADD3 R45, P0, R26, R45, RZ ;  /* 0x0000002d1a2d7210 */ /* 0x000fc40007f1e0ff */
[----:B------:R-:W-:-:S03]  /*0b90*/  SHF.L.U64.HI R6, R5, 0x7, R6 ;  /* 0x0000000705067819 */ /* 0x000fc60000010206 */
[----:B------:R-:W-:Y:S01]  /*0ba0*/  IMAD.X R26, RZ, RZ, R27, P0 ;  /* 0x000000ffff1a7224 */ /* 0x000fe200000e061b */
[----:B------:R-:W-:-:S04]  /*0bb0*/  SHF.L.U32 R5, R5, 0x7, RZ ;  /* 0x0000000705057819 */ /* 0x000fc800000006ff */
[C---:B------:R-:W-:Y:S01]  /*0bc0*/  SHF.L.U64.HI R26, R45.reuse, 0x7, R26 ;  /* 0x000000072d1a7819 */ /* 0x040fe2000001021a */
[----:B------:R-:W-:Y:S01]  /*0bd0*/  IMAD.SHL.U32 R45, R45, 0x80, RZ ;  /* 0x000000802d2d7824 */ /* 0x000fe200078e00ff */
[----:B------:R-:W-:-:S04]  /*0be0*/  IADD3 R50, P0, R5, R4, RZ ;  /* 0x0000000405327210 */ /* 0x000fc80007f1e0ff */
[----:B------:R-:W-:Y:S02]  /*0bf0*/  IADD3.X R51, R6, R7, RZ, P0, !PT ;  /* 0x0000000706337210 */ /* 0x000fe400007fe4ff */
[----:B------:R-:W-:-:S04]  /*0c00*/  IADD3 R46, P0, R45, R4, RZ ;  /* 0x000000042d2e7210 */ /* 0x000fc80007f1e0ff */
[----:B------:R-:W-:-:S03]  /*0c10*/  IADD3.X R47, R26, R7, RZ, P0, !PT ;  /* 0x000000071a2f7210 */ /* 0x000fc600007fe4ff */
[----:B------:R-:W-:Y:S01]  /*0c20*/  IMAD.WIDE R52, R42, 0x4, R46 ;  /* 0x000000042a347825 */ /* 0x000fe200078e022e */
[----:B------:R-:W-:-:S03]  /*0c30*/  IADD3 R46, P0, R5, R10, RZ ;  /* 0x0000000a052e7210 */ /* 0x000fc60007f1e0ff */
[----:B------:R-:W-:Y:S01]  /*0c40*/  IMAD.WIDE R50, R42, 0x4, R50 ;  /* 0x000000042a327825 */ /* 0x000fe200078e0232 */
[----:B------:R-:W2:Y:S03]  /*0c50*/  LDG.E.EL R27, desc[UR4][R52.64] ;  /* 0x00000004341b7981 */ /* 0x000ea6000c2e1900 */
[----:B------:R-:W-:Y:S01]  /*0c60*/  IMAD.X R47, R6, 0x1, R15, P0 ;  /* 0x00000001062f7824 */ /* 0x000fe200000e060f */
[----:B------:R-:W2:Y:S01]  /*0c70*/  LDG.E.EL R25, desc[UR4][R50.64] ;  /* 0x0000000432197981 */ /* 0x000ea2000c2e1900 */
[----:B------:R-:W-:Y:S01]  /*0c80*/  IMAD.WIDE R48, R42, 0x4, R46 ;  /* 0x000000042a307825 */ /* 0x000fe200078e022e */
[----:B------:R-:W-:-:S04]  /*0c90*/  IADD3 R46, P0, R45, R10, RZ ;  /* 0x0000000a2d2e7210 */ /* 0x000fc80007f1e0ff */
[----:B------:R-:W-:Y:S01]  /*0ca0*/  IADD3.X R47, R26, R15, RZ, P0, !PT ;  /* 0x0000000f1a2f7210 */ /* 0x000fe200007fe4ff */
[----:B------:R0:W2:Y:S02]  /*0cb0*/  LDG.E.EL R24, desc[UR4][R48.64] ;  /* 0x0000000430187981 */ /* 0x0000a4000c2e1900 */
[----:B0-----:R-:W-:Y:S01]  /*0cc0*/  IMAD.WIDE R48, R42, 0x4, R46 ;  /* 0x000000042a307825 */ /* 0x001fe200078e022e */
[----:B------:R-:W-:-:S04]  /*0cd0*/  IADD3 R46, P0, R5, R12, RZ ;  /* 0x0000000c052e7210 */ /* 0x000fc80007f1e0ff */
[----:B------:R0:W2:Y:S01]  /*0ce0*/  LDG.E.EL R10, desc[UR4][R48.64] ;  /* 0x00000004300a7981 */ /* 0x0000a2000c2e1900 */
[----:B------:R-:W-:Y:S01]  /*0cf0*/  IMAD.X R47, R6, 0x1, R13, P0 ;  /* 0x00000001062f7824 */ /* 0x000fe200000e060d */
[----:B------:R-:W-:Y:S01]  /*0d00*/  IADD3 R12, P0, R45, R12, RZ ;  /* 0x0000000c2d0c7210 */ /* 0x000fe20007f1e0ff */
[----:B------:R-:W-:-:S03]  /*0d10*/  IMAD.WIDE R50, R42, 0x4, R46 ;  /* 0x000000042a327825 */ /* 0x000fc600078e022e */
[----:B------:R-:W-:Y:S02]  /*0d20*/  IADD3.X R13, R26, R13, RZ, P0, !PT ;  /* 0x0000000d1a0d7210 */ /* 0x000fe400007fe4ff */
[----:B------:R-:W-:Y:S01]  /*0d30*/  IADD3 R46, P0, R5, R14, RZ ;  /* 0x0000000e052e7210 */ /* 0x000fe20007f1e0ff */
[----:B------:R-:W2:Y:S04]  /*0d40*/  LDG.E.EL R15, desc[UR4][R50.64] ;  /* 0x00000004320f7981 */ /* 0x000ea8000c2e1900 */
[----:B------:R-:W-:Y:S02]  /*0d50*/  IMAD.X R47, R6, 0x1, R29, P0 ;  /* 0x00000001062f7824 */ /* 0x000fe400000e061d */
[----:B0-----:R-:W-:Y:S01]  /*0d60*/  IMAD.WIDE R48, R42, 0x4, R46 ;  /* 0x000000042a307825 */ /* 0x001fe200078e022e */
[----:B------:R-:W-:-:S04]  /*0d70*/  IADD3 R46, P0, R45, R14, RZ ;  /* 0x0000000e2d2e7210 */ /* 0x000fc80007f1e0ff */
[----:B------:R-:W-:Y:S01]  /*0d80*/  IADD3.X R47, R26, R29, RZ, P0, !PT ;  /* 0x0000001d1a2f7210 */ /* 0x000fe200007fe4ff */
[C---:B------:R-:W-:Y:S02]  /*0d90*/  IMAD.WIDE R52, R42.reuse, 0x4, R12 ;  /* 0x000000042a347825 */ /* 0x040fe400078e020c */
[----:B------:R0:W2:Y:S04]  /*0da0*/  LDG.E.EL R12, desc[UR4][R48.64] ;  /* 0x00000004300c7981 */ /* 0x0000a8000c2e1900 */
[----:B------:R-:W2:Y:S01]  /*0db0*/  LDG.E.EL R13, desc[UR4][R52.64] ;  /* 0x00000004340d7981 */ /* 0x000ea2000c2e1900 */
        /* <DEDUP_REMOVED lines=12> */
[----:B------:R0:W2:Y:S01]  /*0e80*/  LDG.E.EL R29, desc[UR4][R48.64] ;  /* 0x00000004301d7981 */ /* 0x0000a2000c2e1900 */
[----:B------:R-:W-:Y:S01]  /*0e90*/  IADD3.X R47, R26, R43, RZ, P0, !PT ;  /* 0x0000002b1a2f7210 */ /* 0x000fe200007fe4ff */
[----:B0-----:R-:W0:Y:S02]  /*0ea0*/  LDC.64 R48, c[0x0][0x230] ;  /* 0x00008c00ff307b82 */ /* 0x001e240000000a00 */
[----:B------:R-:W-:Y:S01]  /*0eb0*/  IMAD.WIDE R50, R42, 0x4, R46 ;  /* 0x000000042a327825 */ /* 0x000fe200078e022e */
[----:B------:R-:W-:-:S05]  /*0ec0*/  IADD3 R46, P0, R20, R5, RZ ;  /* 0x00000005142e7210 */ /* 0x000fca0007f1e0ff */
[----:B------:R-:W-:Y:S01]  /*0ed0*/  IMAD.X R47, R37, 0x1, R6, P0 ;  /* 0x00000001252f7824 */ /* 0x000fe200000e0606 */
[----:B------:R-:W-:-:S04]  /*0ee0*/  IADD3 R4, P0, R40, R5, RZ ;  /* 0x0000000528047210 */ /* 0x000fc80007f1e0ff */
[----:B------:R-:W-:-:S03]  /*0ef0*/  IADD3.X R5, R41, R6, RZ, P0, !PT ;  /* 0x0000000629057210 */ /* 0x000fc600007fe4ff */
[----:B------:R-:W-:Y:S01]  /*0f00*/  IMAD.WIDE R6, R42, 0x4, R4 ;  /* 0x000000042a067825 */ /* 0x000fe200078e0204 */
[----:B------:R-:W-:-:S03]  /*0f10*/  IADD3 R4, P0, R45, R20, RZ ;  /* 0x000000142d047210 */ /* 0x000fc60007f1e0ff */
[----:B------:R-:W-:Y:S01]  /*0f20*/  IMAD.WIDE R52, R42, 0x4, R30 ;  /* 0x000000042a347825 */ /* 0x000fe200078e021e */
[----:B------:R-:W-:Y:S01]  /*0f30*/  IADD3 R40, P1, R45, R40, RZ ;  /* 0x000000282d287210 */ /* 0x000fe20007f3e0ff */
[----:B------:R1:W2:Y:S04]  /*0f40*/  LDG.E.EL R31, desc[UR4][R50.64] ;  /* 0x00000004321f7981 */ /* 0x0002a8000c2e1900 */
[----:B0-----:R-:W2:Y:S01]  /*0f50*/  LDG.E R20, desc[UR4][R48.64] ;  /* 0x0000000430147981 */ /* 0x001ea2000c1e1900 */
[----:B------:R-:W-:-:S03]  /*0f60*/  IMAD.X R5, R26, 0x1, R37, P0 ;  /* 0x000000011a057824 */ /* 0x000fc600000e0625 */
[----:B------:R-:W4:Y:S01]  /*0f70*/  LDG.E.EL R30, desc[UR4][R52.64] ;  /* 0x00000004341e7981 */ /* 0x000f22000c2e1900 */
[C---:B-1----:R-:W-:Y:S02]  /*0f80*/  IMAD.WIDE R50, R42.reuse, 0x4, R4 ;  /* 0x000000042a327825 */ /* 0x042fe400078e0204 */
[----:B------:R-:W0:Y:S01]  /*0f90*/  LDC.64 R4, c[0x0][0x240] ;  /* 0x00009000ff047b82 */ /* 0x000e220000000a00 */
[----:B------:R-:W-:Y:S01]  /*0fa0*/  IADD3.X R41, R26, R41, RZ, P1, !PT ;  /* 0x000000291a297210 */ /* 0x000fe20000ffe4ff */
[C---:B------:R-:W-:Y:S01]  /*0fb0*/  IMAD.WIDE R46, R42.reuse, 0x4, R46 ;  /* 0x000000042a2e7825 */ /* 0x040fe200078e022e */
[----:B------:R-:W4:Y:S04]  /*0fc0*/  LDG.E.EL R43, desc[UR4][R6.64] ;  /* 0x00000004062b7981 */ /* 0x000f28000c2e1900 */
[----:B------:R1:W5:Y:S04]  /*0fd0*/  LDG.E.EL R32, desc[UR4][R46.64] ;  /* 0x000000042e207981 */ /* 0x000368000c2e1900 */
[----:B------:R-:W5:Y:S01]  /*0fe0*/  LDG.E.EL R26, desc[UR4][R50.64] ;  /* 0x00000004321a7981 */ /* 0x000f62000c2e1900 */
[----:B-1----:R-:W-:-:S02]  /*0ff0*/  IMAD.WIDE R46, R42, 0x4, R40 ;  /* 0x000000042a2e7825 */ /* 0x002fc400078e0228 */
[----:B------:R-:W1:Y:S04]  /*1000*/  LDC.64 R40, c[0x0][0x250] ;  /* 0x00009400ff287b82 */ /* 0x000e680000000a00 */
[----:B------:R-:W5:Y:S01]  /*1010*/  LDG.E.EL R47, desc[UR4][R46.64] ;  /* 0x000000042e2f7981 */ /* 0x000f62000c2e1900 */
[----:B0-----:R-:W-:-:S06]  /*1020*/  IMAD.WIDE R4, R3, 0x4, R4 ;  /* 0x0000000403047825 */ /* 0x001fcc00078e0204 */
[----:B------:R-:W5:Y:S01]  /*1030*/  LDG.E.EL.128 R4, desc[UR4][R4.64] ;  /* 0x0000000404047981 */ /* 0x000f62000c2e1d00 */
[----:B-1----:R-:W-:-:S04]  /*1040*/  IMAD.WIDE R2, R2, 0x4, R40 ;  /* 0x0000000402027825 */ /* 0x002fc800078e0228 */
[----:B------:R-:W-:Y:S02]  /*1050*/  IMAD.WIDE R40, R39, 0x4, R40 ;  /* 0x0000000427287825 */ /* 0x000fe400078e0228 */
[----:B------:R0:W5:Y:S04]  /*1060*/  LDG.E.EL R2, desc[UR4][R2.64] ;  /* 0x0000000402027981 */ /* 0x000168000c2e1900 */
[----:B------:R-:W5:Y:S01]  /*1070*/  LDG.E.EL R40, desc[UR4][R40.64] ;  /* 0x0000000428287981 */ /* 0x000f62000c2e1900 */
[----:B------:R-:W-:Y:S02]  /*1080*/  FSETP.GT.AND P3, PT, R21, RZ, PT ;  /* 0x000000ff1500720b */ /* 0x000fe40003f64000 */
[----:B------:R-:W-:Y:S02]  /*1090*/  FSETP.GT.AND P1, PT, R11, RZ, PT ;  /* 0x000000ff0b00720b */ /* 0x000fe40003f24000 */
[----:B------:R-:W-:-:S02]  /*10a0*/  FSETP.GT.AND P0, PT, R36, RZ, PT ;  /* 0x000000ff2400720b */ /* 0x000fc40003f04000 */
[----:B------:R-:W-:Y:S02]  /*10b0*/  FSETP.GT.AND P4, PT, R18, RZ, PT ;  /* 0x000000ff1200720b */ /* 0x000fe40003f84000 */
[----:B------:R-:W-:Y:S02]  /*10c0*/  FSETP.GT.AND P2, PT, R22, RZ, PT ;  /* 0x000000ff1600720b */ /* 0x000fe40003f44000 */
[----:B------:R-:W-:Y:S02]  /*10d0*/  FSETP.GT.AND P6, PT, R33, RZ, PT ;  /* 0x000000ff2100720b */ /* 0x000fe40003fc4000 */
[----:B---3--:R-:W-:Y:S01]  /*10e0*/  FSETP.GT.AND P5, PT, R28, RZ, PT ;  /* 0x000000ff1c00720b */ /* 0x008fe20003fa4000 */
[C---:B--2---:R-:W-:Y:S02]  /*10f0*/  @!P3 FMUL R21, R20.reuse, R21 ;  /* 0x000000151415b220 */ /* 0x044fe40000400000 */
[C---:B------:R-:W-:Y:S02]  /*1100*/  @!P1 FMUL R11, R20.reuse, R11 ;  /* 0x0000000b140b9220 */ /* 0x040fe40000400000 */
[----:B------:R-:W-:-:S02]  /*1110*/  @!P0 FMUL R36, R20, R36 ;  /* 0x0000002414248220 */ /* 0x000fc40000400000 */
[----:B------:R-:W-:Y:S01]  /*1120*/  @!P4 FMUL R18, R20, R18 ;  /* 0x000000121412c220 */ /* 0x000fe20000400000 */
[----:B------:R-:W-:Y:S02]  /*1130*/  FSETP.GT.AND P3, PT, R9, RZ, PT ;  /* 0x000000ff0900720b */ /* 0x000fe40003f64000 */
[----:B------:R-:W-:Y:S02]  /*1140*/  FSETP.GT.AND P1, PT, R23, RZ, PT ;  /* 0x000000ff1700720b */ /* 0x000fe40003f24000 */
[----:B------:R-:W-:Y:S02]  /*1150*/  FSETP.GT.AND P0, PT, R38, RZ, PT ;  /* 0x000000ff2600720b */ /* 0x000fe40003f04000 */
[----:B----4-:R-:W-:Y:S01]  /*1160*/  FSETP.GT.AND P4, PT, R17, RZ, PT ;  /* 0x000000ff1100720b */ /* 0x010fe20003f84000 */
[C---:B------:R-:W-:Y:S01]  /*1170*/  @!P2 FMUL R22, R20.reuse, R22 ;  /* 0x000000161416a220 */ /* 0x040fe20000400000 */
[C---:B------:R-:W-:Y:S01]  /*1180*/  @!P6 FMUL R33, R20.reuse, R33 ;  /* 0x000000211421e220 */ /* 0x040fe20000400000 */
[----:B------:R-:W-:Y:S01]  /*1190*/  @!P5 FMUL R28, R20, R28 ;  /* 0x0000001c141cd220 */ /* 0x000fe20000400000 */
[----:B------:R-:W-:-:S02]  /*11a0*/  FSETP.GT.AND P2, PT, R8, RZ, PT ;  /* 0x000000ff0800720b */ /* 0x000fc40003f44000 */
[----:B------:R-:W-:Y:S01]  /*11b0*/  FSETP.GT.AND P6, PT, R34, RZ, PT ;  /* 0x000000ff2200720b */ /* 0x000fe20003fc4000 */
[C---:B------:R-:W-:Y:S01]  /*11c0*/  @!P3 FMUL R9, R20.reuse, R9 ;  /* 0x000000091409b220 */ /* 0x040fe20000400000 */
[----:B------:R-:W-:Y:S01]  /*11d0*/  FSETP.GT.AND P5, PT, R35, RZ, PT ;  /* 0x000000ff2300720b */ /* 0x000fe20003fa4000 */
[----:B------:R-:W-:Y:S01]  /*11e0*/  @!P1 FMUL R23, R20, R23 ;  /* 0x0000001714179220 */ /* 0x000fe20000400000 */
[----:B-----5:R-:W-:Y:S01]  /*11f0*/  FSETP.GT.AND P3, PT, R16, RZ, PT ;  /* 0x000000ff1000720b */ /* 0x020fe20003f64000 */
[C---:B------:R-:W-:Y:S01]  /*1200*/  @!P0 FMUL R38, R20.reuse, R38 ;  /* 0x0000002614268220 */ /* 0x040fe20000400000 */
[----:B------:R-:W-:Y:S01]  /*1210*/  FSETP.GT.AND P1, PT, R19, RZ, PT ;  /* 0x000000ff1300720b */ /* 0x000fe20003f24000 */
[----:B------:R-:W-:Y:S01]  /*1220*/  @!P4 FMUL R17, R20, R17 ;  /* 0x000000111411c220 */ /* 0x000fe20000400000 */
[----:B------:R-:W-:Y:S02]  /*1230*/  FSETP.GT.AND P0, PT, R25, RZ, PT ;  /* 0x000000ff1900720b */ /* 0x000fe40003f04000 */
[----:B------:R-:W-:Y:S01]  /*1240*/  FSETP.GT.AND P4, PT, R44, RZ, PT ;  /* 0x000000ff2c00720b */ /* 0x000fe20003f84000 */
[C---:B------:R-:W-:Y:S01]  /*1250*/  @!P2 FMUL R8, R20.reuse, R8 ;  /* 0x000000081408a220 */ /* 0x040fe20000400000 */
[----:B------:R-:W-:Y:S01]  /*1260*/  FSETP.GT.AND P2, PT, R27, RZ, PT ;  /* 0x000000ff1b00720b */ /* 0x000fe20003f44000 */
[----:B------:R-:W-:Y:S01]  /*1270*/  @!P6 FMUL R34, R20, R34 ;  /* 0x000000221422e220 */ /* 0x000fe20000400000 */
[----:B------:R-:W-:Y:S01]  /*1280*/  FSETP.GT.AND P6, PT, R30, RZ, PT ;  /* 0x000000ff1e00720b */ /* 0x000fe20003fc4000 */
[----:B------:R-:W-:Y:S01]  /*1290*/  @!P5 FMUL R35, R20, R35 ;  /* 0x000000231423d220 */ /* 0x000fe20000400000 */
[----:B------:R-:W-:Y:S01]  /*12a0*/  FSETP.GT.AND P5, PT, R24, RZ, PT ;  /* 0x000000ff1800720b */ /* 0x000fe20003fa4000 */
[C---:B------:R-:W-:Y:S01]  /*12b0*/  @!P3 FMUL R16, R20.reuse, R16 ;  /* 0x000000101410b220 */ /* 0x040fe20000400000 */
[----:B------:R-:W-:Y:S01]  /*12c0*/  FSETP.GT.AND P3, PT, R29, RZ, PT ;  /* 0x000000ff1d00720b */ /* 0x000fe20003f64000 */
[----:B------:R-:W-:Y:S01]  /*12d0*/  @!P1 FMUL R19, R20, R19 ;  /* 0x0000001314139220 */ /* 0x000fe20000400000 */
[----:B------:R-:W-:Y:S01]  /*12e0*/  FSETP.GT.AND P1, PT, R10, RZ, PT ;  /* 0x000000ff0a00720b */ /* 0x000fe20003f24000 */
[C---:B------:R-:W-:Y:S01]  /*12f0*/  @!P0 FMUL R25, R20.reuse, R25 ;  /* 0x0000001914198220 */ /* 0x040fe20000400000 */
[----:B------:R-:W-:Y:S01]  /*1300*/  FSETP.GT.AND P0, PT, R31, RZ, PT ;  /* 0x000000ff1f00720b */ /* 0x000fe20003f04000 */
[C---:B------:R-:W-:Y:S01]  /*1310*/  @!P4 FMUL R44, R20.reuse, R44 ;  /* 0x0000002c142cc220 */ /* 0x040fe20000400000 */
[----:B------:R-:W-:Y:S01]  /*1320*/  FSETP.GT.AND P4, PT, R15, RZ, PT ;  /* 0x000000ff0f00720b */ /* 0x000fe20003f84000 */
[C---:B------:R-:W-:Y:S01]  /*1330*/  @!P2 FMUL R27, R20.reuse, R27 ;  /* 0x0000001b141ba220 */ /* 0x040fe20000400000 */
[----:B------:R-:W-:Y:S01]  /*1340*/  FSETP.GT.AND P2, PT, R13, RZ, PT ;  /* 0x000000ff0d00720b */ /* 0x000fe20003f44000 */
[----:B------:R-:W-:Y:S01]  /*1350*/  @!P6 FMUL R30, R20, R30 ;  /* 0x0000001e141ee220 */ /* 0x000fe20000400000 */
[----:B------:R-:W-:Y:S01]  /*1360*/  FSETP.GT.AND P6, PT, R12, RZ, PT ;  /* 0x000000ff0c00720b */ /* 0x000fe20003fc4000 */
[----:B------:R-:W-:Y:S01]  /*1370*/  @!P5 FMUL R24, R20, R24 ;  /* 0x000000181418d220 */ /* 0x000fe20000400000 */
[----:B------:R-:W-:Y:S01]  /*1380*/  FSETP.GT.AND P5, PT, R14, RZ, PT ;  /* 0x000000ff0e00720b */ /* 0x000fe20003fa4000 */
[----:B------:R-:W-:Y:S01]  /*1390*/  @!P3 FMUL R29, R20, R29 ;  /* 0x0000001d141db220 */ /* 0x000fe20000400000 */
[----:B------:R-:W-:Y:S01]  /*13a0*/  FSETP.GT.AND P3, PT, R32, RZ, PT ;  /* 0x000000ff2000720b */ /* 0x000fe20003f64000 */
[----:B------:R-:W-:Y:S01]  /*13b0*/  @!P1 FMUL R10, R20, R10 ;  /* 0x0000000a140a9220 */ /* 0x000fe20000400000 */
[----:B------:R-:W-:Y:S01]  /*13c0*/  FSETP.GT.AND P1, PT, R26, RZ, PT ;  /* 0x000000ff1a00720b */ /* 0x000fe20003f24000 */
[C---:B------:R-:W-:Y:S01]  /*13d0*/  @!P0 FMUL R31, R20.reuse, R31 ;  /* 0x0000001f141f8220 */ /* 0x040fe20000400000 */
[----:B------:R-:W-:Y:S01]  /*13e0*/  FSETP.GT.AND P0, PT, R43, RZ, PT ;  /* 0x000000ff2b00720b */ /* 0x000fe20003f04000 */
[C---:B------:R-:W-:Y:S01]  /*13f0*/  @!P4 FMUL R15, R20.reuse, R15 ;  /* 0x0000000f140fc220 */ /* 0x040fe20000400000 */
[----:B------:R-:W-:Y:S01]  /*1400*/  FSETP.GT.AND P4, PT, R47, RZ, PT ;  /* 0x000000ff2f00720b */ /* 0x000fe20003f84000 */
[----:B0-----:R-:W-:Y:S01]  /*1410*/  FADD R3, -R11, R18 ;  /* 0x000000120b037221 */ /* 0x001fe20000000100 */
[----:B------:R-:W-:Y:S01]  /*1420*/  FADD R18, -R21, R36 ;  /* 0x0000002415127221 */ /* 0x000fe20000000100 */
[C---:B------:R-:W-:Y:S01]  /*1430*/  @!P2 FMUL R13, R20.reuse, R13 ;  /* 0x0000000d140da220 */ /* 0x040fe20000400000 */
[C---:B------:R-:W-:Y:S01]  /*1440*/  @!P6 FMUL R12, R20.reuse, R12 ;  /* 0x0000000c140ce220 */ /* 0x040fe20000400000 */
[----:B------:R-:W-:Y:S01]  /*1450*/  @!P5 FMUL R14, R20, R14 ;  /* 0x0000000e140ed220 */ /* 0x000fe20000400000 */
[----:B------:R-:W-:Y:S01]  /*1460*/  FFMA R18, R4, R18, R21 ;  /* 0x0000001204127223 */ /* 0x000fe20000000015 */
[----:B------:R-:W-:-:S02]  /*1470*/  @!P3 FMUL R32, R20, R32 ;  /* 0x000000201420b220 */ /* 0x000fc40000400000 */
[C---:B------:R-:W-:Y:S02]  /*1480*/  @!P1 FMUL R26, R20.reuse, R26 ;  /* 0x0000001a141a9220 */ /* 0x040fe40000400000 */
[C---:B------:R-:W-:Y:S02]  /*1490*/  @!P0 FMUL R43, R20.reuse, R43 ;  /* 0x0000002b142b8220 */ /* 0x040fe40000400000 */
[----:B------:R-:W-:Y:S02]  /*14a0*/  @!P4 FMUL R47, R20, R47 ;  /* 0x0000002f142fc220 */ /* 0x000fe40000400000 */
[----:B------:R-:W0:Y:S01]  /*14b0*/  LDC.64 R20, c[0x0][0x210] ;  /* 0x00008400ff147b82 */ /* 0x000e220000000a00 */
[----:B------:R-:W-:Y:S01]  /*14c0*/  FFMA R11, R4, R3, R11 ;  /* 0x00000003040b7223 */ /* 0x000fe2000000000b */
[----:B------:R-:W-:Y:S01]  /*14d0*/  FADD R44, -R25, R44 ;  /* 0x0000002c192c7221 */ /* 0x000fe20000000100 */
        /* <DEDUP_REMOVED lines=13> */
[----:B------:R-:W-:Y:S01]  /*15b0*/  FFMA R25, R4, R44, R25 ;  /* 0x0000002c04197223 */ /* 0x000fe20000000019 */
[C---:B------:R-:W-:Y:S01]  /*15c0*/  FFMA R3, R5.reuse, R3, R24 ;  /* 0x0000000305037223 */ /* 0x040fe20000000018 */
[C---:B------:R-:W-:Y:S01]  /*15d0*/  FFMA R38, R6.reuse, R38, R23 ;  /* 0x0000002606267223 */ /* 0x040fe20000000017 */
[C---:B------:R-:W-:Y:S01]  /*15e0*/  FFMA R17, R6.reuse, R8, R17 ;  /* 0x0000000806117223 */ /* 0x040fe20000000011 */
[----:B------:R-:W-:Y:S01]  /*15f0*/  FFMA R15, R6, R32, R15 ;  /* 0x00000020060f7223 */ /* 0x000fe2000000000f */
[----:B------:R-:W-:Y:S01]  /*1600*/  FFMA R4, R4, R30, R27 ;  /* 0x0000001e04047223 */ /* 0x000fe2000000001b */
[C---:B------:R-:W-:Y:S01]  /*1610*/  FFMA R22, R5.reuse, R33, R22 ;  /* 0x0000002105167223 */ /* 0x040fe20000000016 */
[C---:B------:R-:W-:Y:S01]  /*1620*/  FFMA R9, R5.reuse, R9, R28 ;  /* 0x0000000905097223 */ /* 0x040fe2000000001c */
[----:B------:R-:W-:Y:S01]  /*1630*/  FFMA R24, R5, R31, R10 ;  /* 0x0000001f05187223 */ /* 0x000fe2000000000a */
[----:B------:R-:W-:Y:S01]  /*1640*/  FFMA R6, R6, R26, R13 ;  /* 0x0000001a06067223 */ /* 0x000fe2000000000d */
[C---:B------:R-:W-:Y:S01]  /*1650*/  FFMA R34, R7.reuse, R35, R34 ;  /* 0x0000002307227223 */ /* 0x040fe20000000022 */
[C---:B------:R-:W-:Y:S01]  /*1660*/  FFMA R19, R7.reuse, R19, R16 ;  /* 0x0000001307137223 */ /* 0x040fe20000000010 */
[C---:B------:R-:W-:Y:S01]  /*1670*/  FFMA R43, R7.reuse, R43, R12 ;  /* 0x0000002b072b7223 */ /* 0x040fe2000000000c */
        /* <DEDUP_REMOVED lines=10> */
[----:B0-----:R-:W-:-:S04]  /*1720*/  IMAD.WIDE R20, R0, 0x4, R20 ;  /* 0x0000000400147825 */ /* 0x001fc800078e0214 */
[C---:B------:R-:W-:Y:S01]  /*1730*/  FFMA R9, R2.reuse, R22, R9 ;  /* 0x0000001602097223 */ /* 0x040fe20000000009 */
[C---:B------:R-:W-:Y:S01]  /*1740*/  FFMA R10, R2.reuse, R10, R17 ;  /* 0x0000000a020a7223 */ /* 0x040fe20000000011 */
[----:B------:R-:W-:Y:S01]  /*1750*/  FFMA R11, R2, R34, R19 ;  /* 0x00000022020b7223 */ /* 0x000fe20000000013 */
[C---:B------:R-:W-:Y:S01]  /*1760*/  FFMA R4, R40.reuse, R4, R25 ;  /* 0x0000000428047223 */ /* 0x040fe20000000019 */
[C---:B------:R-:W-:Y:S01]  /*1770*/  FFMA R5, R40.reuse, R24, R3 ;  /* 0x0000001828057223 */ /* 0x040fe20000000003 */
[C---:B------:R-:W-:Y:S01]  /*1780*/  FFMA R6, R40.reuse, R6, R15 ;  /* 0x0000000628067223 */ /* 0x040fe2000000000f */
[----:B------:R-:W-:Y:S01]  /*1790*/  FFMA R7, R40, R14, R43 ;  /* 0x0000000e28077223 */ /* 0x000fe2000000002b */
[----:B------:R-:W-:Y:S04]  /*17a0*/  STG.E.128 desc[UR4][R20.64], R8 ;  /* 0x0000000814007986 */ /* 0x000fe8000c101d04 */
[----:B------:R-:W-:Y:S01]  /*17b0*/  STG.E.128 desc[UR4][R20.64+0x800], R4 ;  /* 0x0008000414007986 */ /* 0x000fe2000c101d04 */
[----:B------:R-:W-:Y:S05]  /*17c0*/  EXIT ;  /* 0x000000000000794d */ /* 0x000fea0003800000 */
.L_x_0:
[----:B------:R-:W-:-:S00]  /*17d0*/  BRA `(.L_x_0) ;  /* 0xfffffffc00fc7947 */ /* 0x000fc0000383ffff */
[----:B------:R-:W-:-:S00]  /*17e0*/  NOP ;  /* 0x0000000000007918 */ /* 0x000fc00000000000 */
        /* <DEDUP_REMOVED lines=9> */
.L_x_1:


//--------------------- .nv.constant0.triton_poi_fused__prelu_kernel__unsafe_index_add_mul_sub_48 --------------------------
	.section	.nv.constant0.triton_poi_fused__prelu_kernel__unsafe_index_add_mul_sub_48,"a",@progbits
	.sectionflags	@""
	.align	4
.nv.constant0.triton_poi_fused__prelu_kernel__unsafe_index_add_mul_sub_48:
	.zero		604
